//
// Generated by NVIDIA NVVM Compiler
//
// Compiler Build ID: CL-36424714
// Cuda compilation tools, release 13.0, V13.0.88
// Based on NVVM 20.0.0
//

.version 9.0
.target sm_100
.address_size 64

	// .globl	_Z12conv1d_tiledPfS_i
.const .align 4 .b8 d_mask[20];
.extern .shared .align 16 .b8 sA[];

.visible .entry _Z12conv1d_tiledPfS_i(
	.param .u64 .ptr .align 1 _Z12conv1d_tiledPfS_i_param_0,
	.param .u64 .ptr .align 1 _Z12conv1d_tiledPfS_i_param_1,
	.param .u32 _Z12conv1d_tiledPfS_i_param_2
)
{
	.reg .pred 	%p<6>;
	.reg .b32 	%r<14>;
	.reg .b32 	%f<25>;
	.reg .b64 	%rd<13>;

	ld.param.u64 	%rd3, [_Z12conv1d_tiledPfS_i_param_0];
	ld.param.u64 	%rd2, [_Z12conv1d_tiledPfS_i_param_1];
	ld.param.u32 	%r6, [_Z12conv1d_tiledPfS_i_param_2];
	cvta.to.global.u64 	%rd1, %rd3;
	mov.u32 	%r1, %tid.x;
	mov.u32 	%r2, %ntid.x;
	mov.u32 	%r7, %ctaid.x;
	mad.lo.s32 	%r3, %r7, %r2, %r1;
	setp.ge.s32 	%p1, %r3, %r6;
	shl.b32 	%r8, %r1, 2;
	mov.u32 	%r9, sA;
	add.s32 	%r4, %r9, %r8;
	@%p1 bra 	$L__BB0_2;
	mul.wide.s32 	%rd4, %r3, 4;
	add.s64 	%rd5, %rd1, %rd4;
	ld.global.f32 	%f5, [%rd5];
	st.shared.f32 	[%r4+8], %f5;
	bra.uni 	$L__BB0_3;
$L__BB0_2:
	mov.b32 	%r10, 0;
	st.shared.u32 	[%r4+8], %r10;
$L__BB0_3:
	setp.gt.u32 	%p2, %r1, 1;
	@%p2 bra 	$L__BB0_9;
	setp.lt.s32 	%p3, %r3, 2;
	mov.f32 	%f23, 0f00000000;
	@%p3 bra 	$L__BB0_6;
	add.s32 	%r11, %r3, -2;
	mul.wide.u32 	%rd6, %r11, 4;
	add.s64 	%rd7, %rd1, %rd6;
	ld.global.f32 	%f23, [%rd7];
$L__BB0_6:
	st.shared.f32 	[%r4], %f23;
	add.s32 	%r5, %r3, %r2;
	setp.ge.s32 	%p4, %r5, %r6;
	mov.f32 	%f24, 0f00000000;
	@%p4 bra 	$L__BB0_8;
	mul.wide.s32 	%rd8, %r5, 4;
	add.s64 	%rd9, %rd1, %rd8;
	ld.global.f32 	%f24, [%rd9];
$L__BB0_8:
	shl.b32 	%r12, %r2, 2;
	add.s32 	%r13, %r4, %r12;
	st.shared.f32 	[%r13+8], %f24;
$L__BB0_9:
	setp.ge.s32 	%p5, %r3, %r6;
	bar.sync 	0;
	@%p5 bra 	$L__BB0_11;
	ld.shared.f32 	%f8, [%r4];
	ld.const.f32 	%f9, [d_mask+16];
	fma.rn.f32 	%f10, %f8, %f9, 0f00000000;
	ld.shared.f32 	%f11, [%r4+4];
	ld.const.f32 	%f12, [d_mask+12];
	fma.rn.f32 	%f13, %f11, %f12, %f10;
	ld.shared.f32 	%f14, [%r4+8];
	ld.const.f32 	%f15, [d_mask+8];
	fma.rn.f32 	%f16, %f14, %f15, %f13;
	ld.shared.f32 	%f17, [%r4+12];
	ld.const.f32 	%f18, [d_mask+4];
	fma.rn.f32 	%f19, %f17, %f18, %f16;
	ld.shared.f32 	%f20, [%r4+16];
	ld.const.f32 	%f21, [d_mask];
	fma.rn.f32 	%f22, %f20, %f21, %f19;
	cvta.to.global.u64 	%rd10, %rd2;
	mul.wide.s32 	%rd11, %r3, 4;
	add.s64 	%rd12, %rd10, %rd11;
	st.global.f32 	[%rd12], %f22;
$L__BB0_11:
	ret;

}


// ===== COMPILED SASS (sm_100) =====

	.target	sm_100

	.elftype	@"ET_EXEC"


//--------------------- .note.nv.tkinfo           --------------------------
	.section	.note.nv.tkinfo,"",@"SHT_NOTE"
	.sectionflags	@"SHF_NOTE_NV_TKINFO"
	.tkinfo
        /*0018*/ 	.word	0x00000002
        /*0030*/ 	.string	""
        /*0030*/ 	.string	"ptxas"
        /*0030*/ 	.string	"Cuda compilation tools, release 13.0, V13.0.88"
        /*0030*/ 	.string	"Build cuda_13.0.r13.0/compiler.36424714_0"
        /*0030*/ 	.string	"-arch sm_100 -m 64 "



//--------------------- .note.nv.cuinfo           --------------------------
	.section	.note.nv.cuinfo,"",@"SHT_NOTE"
	.sectionflags	@"SHF_NOTE_NV_CUINFO"
        /*0018*/ 	.short	0x0002
        /*001a*/ 	.short	0x0064
        /*001c*/ 	.short	0x0082
	.zero		2


//--------------------- .nv.info                  --------------------------
	.section	.nv.info,"",@"SHT_CUDA_INFO"
	.align	4


	//----- nvinfo : EIATTR_REGCOUNT
	.align		4
        /*0000*/ 	.byte	0x04, 0x2f
        /*0002*/ 	.short	(.L_2 - .L_1)
	.align		4
.L_1:
        /*0004*/ 	.word	index@(_Z12conv1d_tiledPfS_i)
        /*0008*/ 	.word	0x00000010


	//----- nvinfo : EIATTR_FRAME_SIZE
	.align		4
.L_2:
        /*000c*/ 	.byte	0x04, 0x11
        /*000e*/ 	.short	(.L_4 - .L_3)
	.align		4
.L_3:
        /*0010*/ 	.word	index@(_Z12conv1d_tiledPfS_i)
        /*0014*/ 	.word	0x00000000


	//----- nvinfo : EIATTR_MIN_STACK_SIZE
	.align		4
.L_4:
        /*0018*/ 	.byte	0x04, 0x12
        /*001a*/ 	.short	(.L_6 - .L_5)
	.align		4
.L_5:
        /*001c*/ 	.word	index@(_Z12conv1d_tiledPfS_i)
        /*0020*/ 	.word	0x00000000
.L_6:


//--------------------- .nv.compat                --------------------------
	.section	.nv.compat,"",@"SHT_CUDA_COMPAT_INFO"
	.align	4
        /*0000*/ 	.byte	0x02, 0x09, 0x00, 0x00, 0x02, 0x02, 0x01, 0x00, 0x02, 0x05, 0x05, 0x00, 0x03, 0x07, 0x01, 0x01
        /*0010*/ 	.byte	0x02, 0x03, 0x00, 0x00, 0x02, 0x06, 0x01, 0x00, 0x04, 0x0b, 0x08, 0x00, 0x09, 0x00, 0x00, 0x00
        /*0020*/ 	.byte	0x00, 0x00, 0x00, 0x00


//--------------------- .nv.info._Z12conv1d_tiledPfS_i --------------------------
	.section	.nv.info._Z12conv1d_tiledPfS_i,"",@"SHT_CUDA_INFO"
	.sectionflags	@""
	.align	4


	//----- nvinfo : EIATTR_CUDA_API_VERSION
	.align		4
        /*0000*/ 	.byte	0x04, 0x37
        /*0002*/ 	.short	(.L_8 - .L_7)
.L_7:
        /*0004*/ 	.word	0x00000082


	//----- nvinfo : EIATTR_KPARAM_INFO
	.align		4
.L_8:
        /*0008*/ 	.byte	0x04, 0x17
        /*000a*/ 	.short	(.L_10 - .L_9)
.L_9:
        /*000c*/ 	.word	0x00000000
        /*0010*/ 	.short	0x0002
        /*0012*/ 	.short	0x0010
        /*0014*/ 	.byte	0x00, 0xf0, 0x11, 0x00


	//----- nvinfo : EIATTR_KPARAM_INFO
	.align		4
.L_10:
        /*0018*/ 	.byte	0x04, 0x17
        /*001a*/ 	.short	(.L_12 - .L_11)
.L_11:
        /*001c*/ 	.word	0x00000000
        /*0020*/ 	.short	0x0001
        /*0022*/ 	.short	0x0008
        /*0024*/ 	.byte	0x00, 0xf5, 0x21, 0x00


	//----- nvinfo : EIATTR_KPARAM_INFO
	.align		4
.L_12:
        /*0028*/ 	.byte	0x04, 0x17
        /*002a*/ 	.short	(.L_14 - .L_13)
.L_13:
        /*002c*/ 	.word	0x00000000
        /*0030*/ 	.short	0x0000
        /*0032*/ 	.short	0x0000
        /*0034*/ 	.byte	0x00, 0xf5, 0x21, 0x00


	//----- nvinfo : EIATTR_SPARSE_MMA_MASK
	.align		4
.L_14:
        /*0038*/ 	.byte	0x03, 0x50
        /*003a*/ 	.short	0x0000


	//----- nvinfo : EIATTR_MAXREG_COUNT
	.align		4
        /*003c*/ 	.byte	0x03, 0x1b
        /*003e*/ 	.short	0x00ff


	//----- nvinfo : EIATTR_NUM_BARRIERS
	.align		4
        /*0040*/ 	.byte	0x02, 0x4c
        /*0042*/ 	.byte	0x01
	.zero		1


	//----- nvinfo : EIATTR_MERCURY_ISA_VERSION
	.align		4
        /*0044*/ 	.byte	0x03, 0x5f
        /*0046*/ 	.short	0x0101


	//----- nvinfo : EIATTR_VRC_CTA_INIT_COUNT
	.align		4
        /*0048*/ 	.byte	0x02, 0x4a
	.zero		1
	.zero		1


	//----- nvinfo : EIATTR_EXIT_INSTR_OFFSETS
	.align		4
        /*004c*/ 	.byte	0x04, 0x1c
        /*004e*/ 	.short	(.L_16 - .L_15)


	//   ....[0]....
.L_15:
        /*0050*/ 	.word	0x00000250


	//   ....[1]....
        /*0054*/ 	.word	0x00000350


	//----- nvinfo : EIATTR_CRS_STACK_SIZE
	.align		4
.L_16:
        /*0058*/ 	.byte	0x04, 0x1e
        /*005a*/ 	.short	(.L_18 - .L_17)
.L_17:
        /*005c*/ 	.word	0x00000000


	//----- nvinfo : EIATTR_CBANK_PARAM_SIZE
	.align		4
.L_18:
        /*0060*/ 	.byte	0x03, 0x19
        /*0062*/ 	.short	0x0014


	//----- nvinfo : EIATTR_PARAM_CBANK
	.align		4
        /*0064*/ 	.byte	0x04, 0x0a
        /*0066*/ 	.short	(.L_20 - .L_19)
	.align		4
.L_19:
        /*0068*/ 	.word	index@(.nv.constant0._Z12conv1d_tiledPfS_i)
        /*006c*/ 	.short	0x0380
        /*006e*/ 	.short	0x0014


	//----- nvinfo : EIATTR_SW_WAR
	.align		4
.L_20:
        /*0070*/ 	.byte	0x04, 0x36
        /*0072*/ 	.short	(.L_22 - .L_21)
.L_21:
        /*0074*/ 	.word	0x00000008
.L_22:


//--------------------- .nv.callgraph             --------------------------
	.section	.nv.callgraph,"",@"SHT_CUDA_CALLGRAPH"
	.align	4
	.sectionentsize	8
	.align		4
        /*0000*/ 	.word	0x00000000
	.align		4
        /*0004*/ 	.word	0xffffffff
	.align		4
        /*0008*/ 	.word	0x00000000
	.align		4
        /*000c*/ 	.word	0xfffffffe
	.align		4
        /*0010*/ 	.word	0x00000000
	.align		4
        /*0014*/ 	.word	0xfffffffd
	.align		4
        /*0018*/ 	.word	0x00000000
	.align		4
        /*001c*/ 	.word	0xfffffffc


//--------------------- .nv.constant3             --------------------------
	.section	.nv.constant3,"a",@progbits
	.align	4
.nv.constant3:
	.type		d_mask,@object
	.size		d_mask,(.L_0 - d_mask)
d_mask:
	.zero		20
.L_0:


//--------------------- .text._Z12conv1d_tiledPfS_i --------------------------
	.section	.text._Z12conv1d_tiledPfS_i,"ax",@progbits
	.align	128
        .global         _Z12conv1d_tiledPfS_i
        .type           _Z12conv1d_tiledPfS_i,@function
        .size           _Z12conv1d_tiledPfS_i,(.L_x_3 - _Z12conv1d_tiledPfS_i)
        .other          _Z12conv1d_tiledPfS_i,@"STO_CUDA_ENTRY STV_DEFAULT"
_Z12conv1d_tiledPfS_i:
.text._Z12conv1d_tiledPfS_i:
[----:B------:R-:W-:Y:S01]  /*0000*/  LDC R1, c[0x0][0x37c] ;  /* 0x0000df00ff017b82 */ /* 0x000fe20000000800 */
[----:B------:R-:W0:Y:S07]  /*0010*/  S2R R8, SR_TID.X ;  /* 0x0000000000087919 */ /* 0x000e2e0000002100 */
[----:B------:R-:W0:Y:S01]  /*0020*/  S2UR UR4, SR_CTAID.X ;  /* 0x00000000000479c3 */ /* 0x000e220000002500 */
[----:B------:R-:W1:Y:S01]  /*0030*/  LDCU UR8, c[0x0][0x390] ;  /* 0x00007200ff0877ac */ /* 0x000e620008000800 */
[----:B------:R-:W2:Y:S06]  /*0040*/  LDCU.64 UR6, c[0x0][0x358] ;  /* 0x00006b00ff0677ac */ /* 0x000eac0008000a00 */
[----:B------:R-:W0:Y:S02]  /*0050*/  LDC R13, c[0x0][0x360] ;  /* 0x0000d800ff0d7b82 */ /* 0x000e240000000800 */
[----:B0-----:R-:W-:-:S05]  /*0060*/  IMAD R2, R13, UR4, R8 ;  /* 0x000000040d027c24 */ /* 0x001fca000f8e0208 */
[----:B-1----:R-:W-:-:S13]  /*0070*/  ISETP.GE.AND P0, PT, R2, UR8, PT ;  /* 0x0000000802007c0c */ /* 0x002fda000bf06270 */
[----:B------:R-:W0:Y:S02]  /*0080*/  @!P0 LDC.64 R4, c[0x0][0x380] ;  /* 0x0000e000ff048b82 */ /* 0x000e240000000a00 */
[----:B0-----:R-:W-:-:S06]  /*0090*/  @!P0 IMAD.WIDE R4, R2, 0x4, R4 ;  /* 0x0000000402048825 */ /* 0x001fcc00078e0204 */
[----:B--2---:R-:W2:Y:S01]  /*00a0*/  @!P0 LDG.E R5, desc[UR6][R4.64] ;  /* 0x0000000604058981 */ /* 0x004ea2000c1e1900 */
[----:B------:R-:W0:Y:S01]  /*00b0*/  S2UR UR5, SR_CgaCtaId ;  /* 0x00000000000579c3 */ /* 0x000e220000008800 */
[----:B------:R-:W-:Y:S01]  /*00c0*/  UMOV UR4, 0x400 ;  /* 0x0000040000047882 */ /* 0x000fe20000000000 */
[----:B------:R-:W-:Y:S01]  /*00d0*/  ISETP.GT.U32.AND P1, PT, R8, 0x1, PT ;  /* 0x000000010800780c */ /* 0x000fe20003f24070 */
[----:B------:R-:W-:Y:S01]  /*00e0*/  BSSY.RECONVERGENT B0, `(.L_x_0) ;  /* 0x0000015000007945 */ /* 0x000fe20003800200 */
[----:B0-----:R-:W-:-:S06]  /*00f0*/  ULEA UR4, UR5, UR4, 0x18 ;  /* 0x0000000405047291 */ /* 0x001fcc000f8ec0ff */
[----:B------:R-:W-:-:S05]  /*0100*/  LEA R8, R8, UR4, 0x2 ;  /* 0x0000000408087c11 */ /* 0x000fca000f8e10ff */
[----:B--2---:R0:W-:Y:S04]  /*0110*/  @!P0 STS [R8+0x8], R5 ;  /* 0x0000080508008388 */ /* 0x0041e80000000800 */
[----:B------:R0:W-:Y:S01]  /*0120*/  @P0 STS [R8+0x8], RZ ;  /* 0x000008ff08000388 */ /* 0x0001e20000000800 */
[----:B------:R-:W-:Y:S05]  /*0130*/  @P1 BRA `(.L_x_1) ;  /* 0x00000000003c1947 */ /* 0x000fea0003800000 */
[C---:B------:R-:W-:Y:S01]  /*0140*/  IADD3 R11, PT, PT, R2.reuse, R13, RZ ;  /* 0x0000000d020b7210 */ /* 0x040fe20007ffe0ff */
[----:B------:R-:W-:Y:S01]  /*0150*/  HFMA2 R3, -RZ, RZ, 0, 0 ;  /* 0x00000000ff037431 */ /* 0x000fe200000001ff */
[----:B------:R-:W-:Y:S02]  /*0160*/  ISETP.GE.AND P1, PT, R2, 0x2, PT ;  /* 0x000000020200780c */ /* 0x000fe40003f26270 */
[----:B------:R-:W-:Y:S02]  /*0170*/  ISETP.GE.AND P2, PT, R11, UR8, PT ;  /* 0x000000080b007c0c */ /* 0x000fe4000bf46270 */
[----:B------:R-:W-:-:S09]  /*0180*/  MOV R0, RZ ;  /* 0x000000ff00007202 */ /* 0x000fd20000000f00 */
[----:B0-----:R-:W0:Y:S01]  /*0190*/  @P1 LDC.64 R4, c[0x0][0x380] ;  /* 0x0000e000ff041b82 */ /* 0x001e220000000a00 */
[----:B------:R-:W-:-:S07]  /*01a0*/  @P1 IADD3 R9, PT, PT, R2, -0x2, RZ ;  /* 0xfffffffe02091810 */ /* 0x000fce0007ffe0ff */
[----:B------:R-:W1:Y:S01]  /*01b0*/  @!P2 LDC.64 R6, c[0x0][0x380] ;  /* 0x0000e000ff06ab82 */ /* 0x000e620000000a00 */
[----:B0-----:R-:W-:-:S05]  /*01c0*/  @P1 IMAD.WIDE.U32 R4, R9, 0x4, R4 ;  /* 0x0000000409041825 */ /* 0x001fca00078e0004 */
[----:B------:R-:W2:Y:S01]  /*01d0*/  @P1 LDG.E R3, desc[UR6][R4.64] ;  /* 0x0000000604031981 */ /* 0x000ea2000c1e1900 */
[----:B-1----:R-:W-:-:S05]  /*01e0*/  @!P2 IMAD.WIDE R6, R11, 0x4, R6 ;  /* 0x000000040b06a825 */ /* 0x002fca00078e0206 */
[----:B------:R-:W3:Y:S01]  /*01f0*/  @!P2 LDG.E R0, desc[UR6][R6.64] ;  /* 0x000000060600a981 */ /* 0x000ee2000c1e1900 */
[----:B------:R-:W-:-:S03]  /*0200*/  LEA R9, R13, R8, 0x2 ;  /* 0x000000080d097211 */ /* 0x000fc600078e10ff */
[----:B--2---:R1:W-:Y:S04]  /*0210*/  STS [R8], R3 ;  /* 0x0000000308007388 */ /* 0x0043e80000000800 */
[----:B---3--:R1:W-:Y:S02]  /*0220*/  STS [R9+0x8], R0 ;  /* 0x0000080009007388 */ /* 0x0083e40000000800 */
.L_x_1:
[----:B------:R-:W-:Y:S05]  /*0230*/  BSYNC.RECONVERGENT B0 ;  /* 0x0000000000007941 */ /* 0x000fea0003800200 */
.L_x_0:
[----:B------:R-:W-:Y:S06]  /*0240*/  BAR.SYNC.DEFER_BLOCKING 0x0 ;  /* 0x0000000000007b1d */ /* 0x000fec0000010000 */
[----:B------:R-:W-:Y:S05]  /*0250*/  @P0 EXIT ;  /* 0x000000000000094d */ /* 0x000fea0003800000 */
[----:B-1----:R-:W1:Y:S01]  /*0260*/  LDS R0, [R8] ;  /* 0x0000000008007984 */ /* 0x002e620000000800 */
[----:B------:R-:W1:Y:S01]  /*0270*/  LDCU UR4, c[0x3][0x10] ;  /* 0x00c00200ff0477ac */ /* 0x000e620008000800 */
[----:B0-----:R-:W0:Y:S02]  /*0280*/  LDC.64 R4, c[0x0][0x388] ;  /* 0x0000e200ff047b82 */ /* 0x001e240000000a00 */
[----:B------:R-:W2:Y:S01]  /*0290*/  LDS R3, [R8+0x4] ;  /* 0x0000040008037984 */ /* 0x000ea20000000800 */
[----:B------:R-:W2:Y:S03]  /*02a0*/  LDCU.128 UR8, c[0x3][URZ] ;  /* 0x00c00000ff0877ac */ /* 0x000ea60008000c00 */
[----:B------:R-:W3:Y:S04]  /*02b0*/  LDS R7, [R8+0x8] ;  /* 0x0000080008077984 */ /* 0x000ee80000000800 */
[----:B------:R-:W4:Y:S04]  /*02c0*/  LDS R9, [R8+0xc] ;  /* 0x00000c0008097984 */ /* 0x000f280000000800 */
[----:B------:R-:W5:Y:S01]  /*02d0*/  LDS R11, [R8+0x10] ;  /* 0x00001000080b7984 */ /* 0x000f620000000800 */
[----:B-1----:R-:W-:-:S04]  /*02e0*/  FFMA R0, R0, UR4, RZ ;  /* 0x0000000400007c23 */ /* 0x002fc800080000ff */
[----:B--2---:R-:W-:Y:S01]  /*02f0*/  FFMA R0, R3, UR11, R0 ;  /* 0x0000000b03007c23 */ /* 0x004fe20008000000 */
[----:B0-----:R-:W-:-:S04]  /*0300*/  IMAD.WIDE R2, R2, 0x4, R4 ;  /* 0x0000000402027825 */ /* 0x001fc800078e0204 */
[----:B---3--:R-:W-:-:S04]  /*0310*/  FFMA R0, R7, UR10, R0 ;  /* 0x0000000a07007c23 */ /* 0x008fc80008000000 */
[----:B----4-:R-:W-:-:S04]  /*0320*/  FFMA R0, R9, UR9, R0 ;  /* 0x0000000909007c23 */ /* 0x010fc80008000000 */
[----:B-----5:R-:W-:-:S05]  /*0330*/  FFMA R11, R11, UR8, R0 ;  /* 0x000000080b0b7c23 */ /* 0x020fca0008000000 */
[----:B------:R-:W-:Y:S01]  /*0340*/  STG.E desc[UR6][R2.64], R11 ;  /* 0x0000000b02007986 */ /* 0x000fe2000c101906 */
[----:B------:R-:W-:Y:S05]  /*0350*/  EXIT ;  /* 0x000000000000794d */ /* 0x000fea0003800000 */
.L_x_2:
[----:B------:R-:W-:-:S00]  /*0360*/  BRA `(.L_x_2) ;  /* 0xfffffffc00fc7947 */ /* 0x000fc0000383ffff */
[----:B------:R-:W-:-:S00]  /*0370*/  NOP ;  /* 0x0000000000007918 */ /* 0x000fc00000000000 */
        /* <DEDUP_REMOVED lines=8> */
.L_x_3:


//--------------------- .nv.shared._Z12conv1d_tiledPfS_i --------------------------
	.section	.nv.shared._Z12conv1d_tiledPfS_i,"aw",@nobits
	.sectionflags	@""
	.align	16
	.zero		1024


//--------------------- .nv.shared.reserved.0     --------------------------
	.section	.nv.shared.reserved.0,"aw",@nobits
	.weak		__nv_reservedSMEM_offset_0_alias
	.size		__nv_reservedSMEM_offset_0_alias, 0, 64
	.other		__nv_reservedSMEM_offset_0_alias,@"STO_CUDA_RESERVED_SHARED STV_DEFAULT"
__nv_reservedSMEM_offset_0_alias:
	.zero		0
	.zero		64


//--------------------- .nv.constant0._Z12conv1d_tiledPfS_i --------------------------
	.section	.nv.constant0._Z12conv1d_tiledPfS_i,"a",@progbits
	.sectionflags	@""
	.align	4
.nv.constant0._Z12conv1d_tiledPfS_i:
	.zero		916


//--------------------- SYMBOLS --------------------------

	.type		.nv.reservedSmem.offset0,@object
	.size		.nv.reservedSmem.offset0,0x4
	.type		.nv.reservedSmem.cap,@object
	.size		.nv.reservedSmem.cap,0x4
